//
// Generated by NVIDIA NVVM Compiler
//
// Compiler Build ID: CL-36424714
// Cuda compilation tools, release 13.0, V13.0.88
// Based on NVVM 20.0.0
//

.version 9.0
.target sm_100
.address_size 64

	// .globl	helmholtz_kernel

.visible .entry helmholtz_kernel(
	.param .u32 helmholtz_kernel_param_0,
	.param .u32 helmholtz_kernel_param_1,
	.param .u32 helmholtz_kernel_param_2,
	.param .u32 helmholtz_kernel_param_3,
	.param .u32 helmholtz_kernel_param_4,
	.param .u32 helmholtz_kernel_param_5,
	.param .u32 helmholtz_kernel_param_6,
	.param .f64 helmholtz_kernel_param_7,
	.param .u64 .ptr .align 1 helmholtz_kernel_param_8,
	.param .u64 .ptr .align 1 helmholtz_kernel_param_9,
	.param .u64 .ptr .align 1 helmholtz_kernel_param_10,
	.param .u64 .ptr .align 1 helmholtz_kernel_param_11,
	.param .u64 .ptr .align 1 helmholtz_kernel_param_12
)
{
	.reg .pred 	%p<2>;
	.reg .b32 	%r<32>;
	.reg .b64 	%rd<38>;
	.reg .b64 	%fd<67>;

	ld.param.u32 	%r6, [helmholtz_kernel_param_0];
	ld.param.u32 	%r1, [helmholtz_kernel_param_1];
	ld.param.u32 	%r2, [helmholtz_kernel_param_2];
	ld.param.u32 	%r3, [helmholtz_kernel_param_4];
	ld.param.u32 	%r4, [helmholtz_kernel_param_5];
	ld.param.u32 	%r5, [helmholtz_kernel_param_6];
	ld.param.u64 	%rd2, [helmholtz_kernel_param_9];
	ld.param.u64 	%rd3, [helmholtz_kernel_param_10];
	ld.param.u64 	%rd4, [helmholtz_kernel_param_11];
	setp.lt.s32 	%p1, %r6, 1;
	@%p1 bra 	$L__BB0_2;
	ld.param.u64 	%rd37, [helmholtz_kernel_param_12];
	ld.param.u64 	%rd36, [helmholtz_kernel_param_8];
	ld.param.f64 	%fd66, [helmholtz_kernel_param_7];
	mov.u32 	%r7, %ntid.x;
	mov.u32 	%r8, %ctaid.x;
	mov.u32 	%r9, %tid.x;
	mad.lo.s32 	%r10, %r8, %r7, %r9;
	mov.u32 	%r11, %ntid.y;
	mov.u32 	%r12, %ctaid.y;
	mov.u32 	%r13, %tid.y;
	mad.lo.s32 	%r14, %r12, %r11, %r13;
	mov.u32 	%r15, %ntid.z;
	mov.u32 	%r16, %ctaid.z;
	mov.u32 	%r17, %tid.z;
	mad.lo.s32 	%r18, %r16, %r15, %r17;
	cvta.to.global.u64 	%rd6, %rd3;
	cvta.to.global.u64 	%rd7, %rd36;
	cvta.to.global.u64 	%rd8, %rd2;
	cvta.to.global.u64 	%rd9, %rd37;
	cvta.to.global.u64 	%rd10, %rd4;
	add.s32 	%r19, %r14, 4;
	mad.lo.s32 	%r20, %r19, %r1, %r10;
	add.s32 	%r21, %r20, 4;
	add.s32 	%r22, %r18, 4;
	mul.lo.s32 	%r23, %r22, %r1;
	mad.lo.s32 	%r24, %r23, %r2, %r21;
	mad.lo.s32 	%r25, %r3, %r10, %r3;
	mul.wide.s32 	%rd11, %r25, 8;
	add.s64 	%rd12, %rd6, %rd11;
	ld.global.f64 	%fd2, [%rd12];
	mul.wide.s32 	%rd13, %r24, 8;
	add.s64 	%rd14, %rd7, %rd13;
	ld.global.f64 	%fd3, [%rd14+-24];
	ld.global.f64 	%fd4, [%rd14+-16];
	ld.global.f64 	%fd5, [%rd12+8];
	mul.f64 	%fd6, %fd4, %fd5;
	fma.rn.f64 	%fd7, %fd2, %fd3, %fd6;
	ld.global.f64 	%fd8, [%rd14+-8];
	ld.global.f64 	%fd9, [%rd12+16];
	fma.rn.f64 	%fd10, %fd8, %fd9, %fd7;
	ld.global.f64 	%fd11, [%rd14];
	ld.global.f64 	%fd12, [%rd12+24];
	fma.rn.f64 	%fd13, %fd11, %fd12, %fd10;
	ld.global.f64 	%fd14, [%rd14+8];
	ld.global.f64 	%fd15, [%rd12+32];
	fma.rn.f64 	%fd16, %fd14, %fd15, %fd13;
	ld.global.f64 	%fd17, [%rd14+16];
	ld.global.f64 	%fd18, [%rd12+40];
	fma.rn.f64 	%fd19, %fd17, %fd18, %fd16;
	ld.global.f64 	%fd20, [%rd14+24];
	ld.global.f64 	%fd21, [%rd12+48];
	fma.rn.f64 	%fd22, %fd20, %fd21, %fd19;
	mad.lo.s32 	%r26, %r4, %r14, %r4;
	mad.lo.s32 	%r27, %r1, -3, %r24;
	mul.wide.s32 	%rd15, %r27, 8;
	add.s64 	%rd16, %rd7, %rd15;
	ld.global.f64 	%fd23, [%rd16];
	mul.wide.s32 	%rd17, %r26, 8;
	add.s64 	%rd18, %rd10, %rd17;
	ld.global.f64 	%fd24, [%rd18];
	fma.rn.f64 	%fd25, %fd23, %fd24, %fd22;
	mul.wide.s32 	%rd19, %r1, 8;
	add.s64 	%rd20, %rd16, %rd19;
	ld.global.f64 	%fd26, [%rd20];
	ld.global.f64 	%fd27, [%rd18+8];
	fma.rn.f64 	%fd28, %fd26, %fd27, %fd25;
	add.s64 	%rd21, %rd20, %rd19;
	ld.global.f64 	%fd29, [%rd21];
	ld.global.f64 	%fd30, [%rd18+16];
	fma.rn.f64 	%fd31, %fd29, %fd30, %fd28;
	ld.global.f64 	%fd32, [%rd18+24];
	fma.rn.f64 	%fd33, %fd11, %fd32, %fd31;
	add.s64 	%rd22, %rd14, %rd19;
	ld.global.f64 	%fd34, [%rd22];
	ld.global.f64 	%fd35, [%rd18+32];
	fma.rn.f64 	%fd36, %fd34, %fd35, %fd33;
	add.s64 	%rd23, %rd22, %rd19;
	ld.global.f64 	%fd37, [%rd23];
	ld.global.f64 	%fd38, [%rd18+40];
	fma.rn.f64 	%fd39, %fd37, %fd38, %fd36;
	add.s64 	%rd24, %rd23, %rd19;
	ld.global.f64 	%fd40, [%rd24];
	ld.global.f64 	%fd41, [%rd18+48];
	fma.rn.f64 	%fd42, %fd40, %fd41, %fd39;
	mul.lo.s32 	%r28, %r2, %r1;
	mad.lo.s32 	%r29, %r5, %r18, %r5;
	mad.lo.s32 	%r30, %r28, %r18, %r28;
	add.s32 	%r31, %r21, %r30;
	mul.wide.s32 	%rd25, %r31, 8;
	add.s64 	%rd26, %rd7, %rd25;
	ld.global.f64 	%fd43, [%rd26];
	mul.wide.s32 	%rd27, %r29, 8;
	add.s64 	%rd28, %rd9, %rd27;
	ld.global.f64 	%fd44, [%rd28];
	fma.rn.f64 	%fd45, %fd43, %fd44, %fd42;
	mul.wide.s32 	%rd29, %r28, 8;
	add.s64 	%rd30, %rd26, %rd29;
	ld.global.f64 	%fd46, [%rd30];
	ld.global.f64 	%fd47, [%rd28+8];
	fma.rn.f64 	%fd48, %fd46, %fd47, %fd45;
	add.s64 	%rd31, %rd30, %rd29;
	ld.global.f64 	%fd49, [%rd31];
	ld.global.f64 	%fd50, [%rd28+16];
	fma.rn.f64 	%fd51, %fd49, %fd50, %fd48;
	ld.global.f64 	%fd52, [%rd28+24];
	fma.rn.f64 	%fd53, %fd11, %fd52, %fd51;
	add.s64 	%rd32, %rd14, %rd29;
	ld.global.f64 	%fd54, [%rd32];
	ld.global.f64 	%fd55, [%rd28+32];
	fma.rn.f64 	%fd56, %fd54, %fd55, %fd53;
	add.s64 	%rd33, %rd32, %rd29;
	ld.global.f64 	%fd57, [%rd33];
	ld.global.f64 	%fd58, [%rd28+40];
	fma.rn.f64 	%fd59, %fd57, %fd58, %fd56;
	add.s64 	%rd34, %rd33, %rd29;
	ld.global.f64 	%fd60, [%rd34];
	ld.global.f64 	%fd61, [%rd28+48];
	fma.rn.f64 	%fd62, %fd60, %fd61, %fd59;
	add.s64 	%rd35, %rd8, %rd13;
	ld.global.f64 	%fd63, [%rd35];
	mul.f64 	%fd64, %fd66, %fd62;
	sub.f64 	%fd65, %fd63, %fd64;
	st.global.f64 	[%rd35], %fd65;
$L__BB0_2:
	ret;

}


// ===== COMPILED SASS (sm_100) =====

	.target	sm_100

	.elftype	@"ET_EXEC"


//--------------------- .note.nv.tkinfo           --------------------------
	.section	.note.nv.tkinfo,"",@"SHT_NOTE"
	.sectionflags	@"SHF_NOTE_NV_TKINFO"
	.tkinfo
        /*0018*/ 	.word	0x00000002
        /*0030*/ 	.string	""
        /*0030*/ 	.string	"ptxas"
        /*0030*/ 	.string	"Cuda compilation tools, release 13.0, V13.0.88"
        /*0030*/ 	.string	"Build cuda_13.0.r13.0/compiler.36424714_0"
        /*0030*/ 	.string	"-arch sm_100 -m 64 "



//--------------------- .note.nv.cuinfo           --------------------------
	.section	.note.nv.cuinfo,"",@"SHT_NOTE"
	.sectionflags	@"SHF_NOTE_NV_CUINFO"
        /*0018*/ 	.short	0x0002
        /*001a*/ 	.short	0x0064
        /*001c*/ 	.short	0x0082
	.zero		2


//--------------------- .nv.info                  --------------------------
	.section	.nv.info,"",@"SHT_CUDA_INFO"
	.align	4


	//----- nvinfo : EIATTR_REGCOUNT
	.align		4
        /*0000*/ 	.byte	0x04, 0x2f
        /*0002*/ 	.short	(.L_1 - .L_0)
	.align		4
.L_0:
        /*0004*/ 	.word	index@(helmholtz_kernel)
        /*0008*/ 	.word	0x00000020


	//----- nvinfo : EIATTR_FRAME_SIZE
	.align		4
.L_1:
        /*000c*/ 	.byte	0x04, 0x11
        /*000e*/ 	.short	(.L_3 - .L_2)
	.align		4
.L_2:
        /*0010*/ 	.word	index@(helmholtz_kernel)
        /*0014*/ 	.word	0x00000000


	//----- nvinfo : EIATTR_MIN_STACK_SIZE
	.align		4
.L_3:
        /*0018*/ 	.byte	0x04, 0x12
        /*001a*/ 	.short	(.L_5 - .L_4)
	.align		4
.L_4:
        /*001c*/ 	.word	index@(helmholtz_kernel)
        /*0020*/ 	.word	0x00000000
.L_5:


//--------------------- .nv.compat                --------------------------
	.section	.nv.compat,"",@"SHT_CUDA_COMPAT_INFO"
	.align	4
        /*0000*/ 	.byte	0x02, 0x09, 0x00, 0x00, 0x02, 0x02, 0x01, 0x00, 0x02, 0x05, 0x05, 0x00, 0x03, 0x07, 0x01, 0x01
        /*0010*/ 	.byte	0x02, 0x03, 0x00, 0x00, 0x02, 0x06, 0x01, 0x00, 0x04, 0x0b, 0x08, 0x00, 0x01, 0x00, 0x00, 0x00
        /*0020*/ 	.byte	0x00, 0x00, 0x00, 0x00


//--------------------- .nv.info.helmholtz_kernel --------------------------
	.section	.nv.info.helmholtz_kernel,"",@"SHT_CUDA_INFO"
	.sectionflags	@""
	.align	4


	//----- nvinfo : EIATTR_CUDA_API_VERSION
	.align		4
        /*0000*/ 	.byte	0x04, 0x37
        /*0002*/ 	.short	(.L_7 - .L_6)
.L_6:
        /*0004*/ 	.word	0x00000082


	//----- nvinfo : EIATTR_KPARAM_INFO
	.align		4
.L_7:
        /*0008*/ 	.byte	0x04, 0x17
        /*000a*/ 	.short	(.L_9 - .L_8)
.L_8:
        /*000c*/ 	.word	0x00000000
        /*0010*/ 	.short	0x000c
        /*0012*/ 	.short	0x0048
        /*0014*/ 	.byte	0x00, 0xf5, 0x21, 0x00


	//----- nvinfo : EIATTR_KPARAM_INFO
	.align		4
.L_9:
        /*0018*/ 	.byte	0x04, 0x17
        /*001a*/ 	.short	(.L_11 - .L_10)
.L_10:
        /*001c*/ 	.word	0x00000000
        /*0020*/ 	.short	0x000b
        /*0022*/ 	.short	0x0040
        /*0024*/ 	.byte	0x00, 0xf5, 0x21, 0x00


	//----- nvinfo : EIATTR_KPARAM_INFO
	.align		4
.L_11:
        /*0028*/ 	.byte	0x04, 0x17
        /*002a*/ 	.short	(.L_13 - .L_12)
.L_12:
        /*002c*/ 	.word	0x00000000
        /*0030*/ 	.short	0x000a
        /*0032*/ 	.short	0x0038
        /*0034*/ 	.byte	0x00, 0xf5, 0x21, 0x00


	//----- nvinfo : EIATTR_KPARAM_INFO
	.align		4
.L_13:
        /*0038*/ 	.byte	0x04, 0x17
        /*003a*/ 	.short	(.L_15 - .L_14)
.L_14:
        /*003c*/ 	.word	0x00000000
        /*0040*/ 	.short	0x0009
        /*0042*/ 	.short	0x0030
        /*0044*/ 	.byte	0x00, 0xf5, 0x21, 0x00


	//----- nvinfo : EIATTR_KPARAM_INFO
	.align		4
.L_15:
        /*0048*/ 	.byte	0x04, 0x17
        /*004a*/ 	.short	(.L_17 - .L_16)
.L_16:
        /*004c*/ 	.word	0x00000000
        /*0050*/ 	.short	0x0008
        /*0052*/ 	.short	0x0028
        /*0054*/ 	.byte	0x00, 0xf5, 0x21, 0x00


	//----- nvinfo : EIATTR_KPARAM_INFO
	.align		4
.L_17:
        /*0058*/ 	.byte	0x04, 0x17
        /*005a*/ 	.short	(.L_19 - .L_18)
.L_18:
        /*005c*/ 	.word	0x00000000
        /*0060*/ 	.short	0x0007
        /*0062*/ 	.short	0x0020
        /*0064*/ 	.byte	0x00, 0xf0, 0x21, 0x00


	//----- nvinfo : EIATTR_KPARAM_INFO
	.align		4
.L_19:
        /*0068*/ 	.byte	0x04, 0x17
        /*006a*/ 	.short	(.L_21 - .L_20)
.L_20:
        /*006c*/ 	.word	0x00000000
        /*0070*/ 	.short	0x0006
        /*0072*/ 	.short	0x0018
        /*0074*/ 	.byte	0x00, 0xf0, 0x11, 0x00


	//----- nvinfo : EIATTR_KPARAM_INFO
	.align		4
.L_21:
        /*0078*/ 	.byte	0x04, 0x17
        /*007a*/ 	.short	(.L_23 - .L_22)
.L_22:
        /*007c*/ 	.word	0x00000000
        /*0080*/ 	.short	0x0005
        /*0082*/ 	.short	0x0014
        /*0084*/ 	.byte	0x00, 0xf0, 0x11, 0x00


	//----- nvinfo : EIATTR_KPARAM_INFO
	.align		4
.L_23:
        /*0088*/ 	.byte	0x04, 0x17
        /*008a*/ 	.short	(.L_25 - .L_24)
.L_24:
        /*008c*/ 	.word	0x00000000
        /*0090*/ 	.short	0x0004
        /*0092*/ 	.short	0x0010
        /*0094*/ 	.byte	0x00, 0xf0, 0x11, 0x00


	//----- nvinfo : EIATTR_KPARAM_INFO
	.align		4
.L_25:
        /*0098*/ 	.byte	0x04, 0x17
        /*009a*/ 	.short	(.L_27 - .L_26)
.L_26:
        /*009c*/ 	.word	0x00000000
        /*00a0*/ 	.short	0x0003
        /*00a2*/ 	.short	0x000c
        /*00a4*/ 	.byte	0x00, 0xf0, 0x11, 0x00


	//----- nvinfo : EIATTR_KPARAM_INFO
	.align		4
.L_27:
        /*00a8*/ 	.byte	0x04, 0x17
        /*00aa*/ 	.short	(.L_29 - .L_28)
.L_28:
        /*00ac*/ 	.word	0x00000000
        /*00b0*/ 	.short	0x0002
        /*00b2*/ 	.short	0x0008
        /*00b4*/ 	.byte	0x00, 0xf0, 0x11, 0x00


	//----- nvinfo : EIATTR_KPARAM_INFO
	.align		4
.L_29:
        /*00b8*/ 	.byte	0x04, 0x17
        /*00ba*/ 	.short	(.L_31 - .L_30)
.L_30:
        /*00bc*/ 	.word	0x00000000
        /*00c0*/ 	.short	0x0001
        /*00c2*/ 	.short	0x0004
        /*00c4*/ 	.byte	0x00, 0xf0, 0x11, 0x00


	//----- nvinfo : EIATTR_KPARAM_INFO
	.align		4
.L_31:
        /*00c8*/ 	.byte	0x04, 0x17
        /*00ca*/ 	.short	(.L_33 - .L_32)
.L_32:
        /*00cc*/ 	.word	0x00000000
        /*00d0*/ 	.short	0x0000
        /*00d2*/ 	.short	0x0000
        /*00d4*/ 	.byte	0x00, 0xf0, 0x11, 0x00


	//----- nvinfo : EIATTR_SPARSE_MMA_MASK
	.align		4
.L_33:
        /*00d8*/ 	.byte	0x03, 0x50
        /*00da*/ 	.short	0x0000


	//----- nvinfo : EIATTR_MAXREG_COUNT
	.align		4
        /*00dc*/ 	.byte	0x03, 0x1b
        /*00de*/ 	.short	0x00ff


	//----- nvinfo : EIATTR_MERCURY_ISA_VERSION
	.align		4
        /*00e0*/ 	.byte	0x03, 0x5f
        /*00e2*/ 	.short	0x0101


	//----- nvinfo : EIATTR_VRC_CTA_INIT_COUNT
	.align		4
        /*00e4*/ 	.byte	0x02, 0x4a
	.zero		1
	.zero		1


	//----- nvinfo : EIATTR_EXIT_INSTR_OFFSETS
	.align		4
        /*00e8*/ 	.byte	0x04, 0x1c
        /*00ea*/ 	.short	(.L_35 - .L_34)


	//   ....[0]....
.L_34:
        /*00ec*/ 	.word	0x00000030


	//   ....[1]....
        /*00f0*/ 	.word	0x000007a0


	//----- nvinfo : EIATTR_CBANK_PARAM_SIZE
	.align		4
.L_35:
        /*00f4*/ 	.byte	0x03, 0x19
        /*00f6*/ 	.short	0x0050


	//----- nvinfo : EIATTR_PARAM_CBANK
	.align		4
        /*00f8*/ 	.byte	0x04, 0x0a
        /*00fa*/ 	.short	(.L_37 - .L_36)
	.align		4
.L_36:
        /*00fc*/ 	.word	index@(.nv.constant0.helmholtz_kernel)
        /*0100*/ 	.short	0x0380
        /*0102*/ 	.short	0x0050


	//----- nvinfo : EIATTR_SW_WAR
	.align		4
.L_37:
        /*0104*/ 	.byte	0x04, 0x36
        /*0106*/ 	.short	(.L_39 - .L_38)
.L_38:
        /*0108*/ 	.word	0x00000008
.L_39:


//--------------------- .nv.callgraph             --------------------------
	.section	.nv.callgraph,"",@"SHT_CUDA_CALLGRAPH"
	.align	4
	.sectionentsize	8
	.align		4
        /*0000*/ 	.word	0x00000000
	.align		4
        /*0004*/ 	.word	0xffffffff
	.align		4
        /*0008*/ 	.word	0x00000000
	.align		4
        /*000c*/ 	.word	0xfffffffe
	.align		4
        /*0010*/ 	.word	0x00000000
	.align		4
        /*0014*/ 	.word	0xfffffffd
	.align		4
        /*0018*/ 	.word	0x00000000
	.align		4
        /*001c*/ 	.word	0xfffffffc


//--------------------- .text.helmholtz_kernel    --------------------------
	.section	.text.helmholtz_kernel,"ax",@progbits
	.align	128
        .global         helmholtz_kernel
        .type           helmholtz_kernel,@function
        .size           helmholtz_kernel,(.L_x_1 - helmholtz_kernel)
        .other          helmholtz_kernel,@"STO_CUDA_ENTRY STV_DEFAULT"
helmholtz_kernel:
.text.helmholtz_kernel:
[----:B------:R-:W-:Y:S08]  /*0000*/  LDC R1, c[0x0][0x37c] ;  /* 0x0000df00ff017b82 */ /* 0x000ff00000000800 */
[----:B------:R-:W0:Y:S02]  /*0010*/  LDC R0, c[0x0][0x380] ;  /* 0x0000e000ff007b82 */ /* 0x000e240000000800 */
[----:B0-----:R-:W-:-:S13]  /*0020*/  ISETP.GE.AND P0, PT, R0, 0x1, PT ;  /* 0x000000010000780c */ /* 0x001fda0003f06270 */
[----:B------:R-:W-:Y:S05]  /*0030*/  @!P0 EXIT ;  /* 0x000000000000894d */ /* 0x000fea0003800000 */
[----:B------:R-:W0:Y:S01]  /*0040*/  S2R R2, SR_CTAID.Y ;  /* 0x0000000000027919 */ /* 0x000e220000002600 */
[----:B------:R-:W1:Y:S01]  /*0050*/  LDCU UR4, c[0x0][0x360] ;  /* 0x00006c00ff0477ac */ /* 0x000e620008000800 */
[----:B------:R-:W2:Y:S01]  /*0060*/  LDC R25, c[0x0][0x384] ;  /* 0x0000e100ff197b82 */ /* 0x000ea20000000800 */
[----:B------:R-:W0:Y:S01]  /*0070*/  S2R R5, SR_TID.Y ;  /* 0x0000000000057919 */ /* 0x000e220000002200 */
[----:B------:R-:W0:Y:S01]  /*0080*/  LDCU UR5, c[0x0][0x364] ;  /* 0x00006c80ff0577ac */ /* 0x000e220008000800 */
[----:B------:R-:W1:Y:S01]  /*0090*/  S2R R0, SR_CTAID.X ;  /* 0x0000000000007919 */ /* 0x000e620000002500 */
[----:B------:R-:W3:Y:S04]  /*00a0*/  LDCU UR6, c[0x0][0x368] ;  /* 0x00006d00ff0677ac */ /* 0x000ee80008000800 */
[----:B------:R-:W4:Y:S01]  /*00b0*/  LDC R7, c[0x0][0x390] ;  /* 0x0000e400ff077b82 */ /* 0x000f220000000800 */
[----:B------:R-:W1:Y:S01]  /*00c0*/  S2R R3, SR_TID.X ;  /* 0x0000000000037919 */ /* 0x000e620000002100 */
[----:B------:R-:W5:Y:S01]  /*00d0*/  LDCU UR7, c[0x0][0x388] ;  /* 0x00007100ff0777ac */ /* 0x000f620008000800 */
[----:B------:R-:W3:Y:S05]  /*00e0*/  S2R R27, SR_CTAID.Z ;  /* 0x00000000001b7919 */ /* 0x000eea0000002700 */
[----:B------:R-:W5:Y:S01]  /*00f0*/  LDC.64 R28, c[0x0][0x3b8] ;  /* 0x0000ee00ff1c7b82 */ /* 0x000f620000000a00 */
[----:B------:R-:W3:Y:S07]  /*0100*/  S2R R4, SR_TID.Z ;  /* 0x0000000000047919 */ /* 0x000eee0000002300 */
[----:B------:R-:W5:Y:S01]  /*0110*/  LDC.64 R8, c[0x0][0x3a8] ;  /* 0x0000ea00ff087b82 */ /* 0x000f620000000a00 */
[----:B0-----:R-:W-:-:S02]  /*0120*/  IMAD R2, R2, UR5, R5 ;  /* 0x0000000502027c24 */ /* 0x001fc4000f8e0205 */
[----:B-1----:R-:W-:-:S03]  /*0130*/  IMAD R0, R0, UR4, R3 ;  /* 0x0000000400007c24 */ /* 0x002fc6000f8e0203 */
[----:B------:R-:W-:Y:S01]  /*0140*/  IADD3 R3, PT, PT, R2, 0x4, RZ ;  /* 0x0000000402037810 */ /* 0x000fe20007ffe0ff */
[----:B------:R-:W0:Y:S01]  /*0150*/  LDCU.64 UR4, c[0x0][0x358] ;  /* 0x00006b00ff0477ac */ /* 0x000e220008000a00 */
[----:B----4-:R-:W-:-:S03]  /*0160*/  IMAD R5, R0, R7, R7 ;  /* 0x0000000700057224 */ /* 0x010fc600078e0207 */
[----:B--2---:R-:W-:Y:S02]  /*0170*/  IMAD R3, R3, R25, R0 ;  /* 0x0000001903037224 */ /* 0x004fe400078e0200 */
[----:B---3--:R-:W-:Y:S02]  /*0180*/  IMAD R27, R27, UR6, R4 ;  /* 0x000000061b1b7c24 */ /* 0x008fe4000f8e0204 */
[----:B-----5:R-:W-:Y:S01]  /*0190*/  IMAD.WIDE R28, R5, 0x8, R28 ;  /* 0x00000008051c7825 */ /* 0x020fe200078e021c */
[----:B------:R-:W-:Y:S02]  /*01a0*/  IADD3 R3, PT, PT, R3, 0x4, RZ ;  /* 0x0000000403037810 */ /* 0x000fe40007ffe0ff */
[----:B------:R-:W-:-:S05]  /*01b0*/  IADD3 R4, PT, PT, R27, 0x4, RZ ;  /* 0x000000041b047810 */ /* 0x000fca0007ffe0ff */
[----:B------:R-:W-:Y:S01]  /*01c0*/  IMAD R4, R4, R25, RZ ;  /* 0x0000001904047224 */ /* 0x000fe200078e02ff */
[----:B0-----:R-:W2:Y:S03]  /*01d0*/  LDG.E.64 R14, desc[UR4][R28.64+0x8] ;  /* 0x000008041c0e7981 */ /* 0x001ea6000c1e1b00 */
[----:B------:R-:W-:Y:S01]  /*01e0*/  IMAD R0, R4, UR7, R3 ;  /* 0x0000000704007c24 */ /* 0x000fe2000f8e0203 */
[----:B------:R-:W3:Y:S03]  /*01f0*/  LDG.E.64 R18, desc[UR4][R28.64] ;  /* 0x000000041c127981 */ /* 0x000ee6000c1e1b00 */
[----:B------:R-:W-:Y:S01]  /*0200*/  IMAD.WIDE R16, R0, 0x8, R8 ;  /* 0x0000000800107825 */ /* 0x000fe200078e0208 */
[----:B------:R-:W4:Y:S04]  /*0210*/  LDG.E.64 R6, desc[UR4][R28.64+0x10] ;  /* 0x000010041c067981 */ /* 0x000f28000c1e1b00 */
[----:B------:R-:W2:Y:S04]  /*0220*/  LDG.E.64 R10, desc[UR4][R16.64+-0x10] ;  /* 0xfffff004100a7981 */ /* 0x000ea8000c1e1b00 */
[----:B------:R-:W3:Y:S04]  /*0230*/  LDG.E.64 R12, desc[UR4][R16.64+-0x18] ;  /* 0xffffe804100c7981 */ /* 0x000ee8000c1e1b00 */
[----:B------:R-:W4:Y:S04]  /*0240*/  LDG.E.64 R4, desc[UR4][R16.64+-0x8] ;  /* 0xfffff80410047981 */ /* 0x000f28000c1e1b00 */
[----:B------:R-:W5:Y:S04]  /*0250*/  LDG.E.64 R22, desc[UR4][R28.64+0x18] ;  /* 0x000018041c167981 */ /* 0x000f68000c1e1b00 */
[----:B------:R0:W5:Y:S01]  /*0260*/  LDG.E.64 R20, desc[UR4][R28.64+0x30] ;  /* 0x000030041c147981 */ /* 0x000162000c1e1b00 */
[----:B--2---:R-:W-:-:S03]  /*0270*/  DMUL R10, R10, R14 ;  /* 0x0000000e0a0a7228 */ /* 0x004fc60000000000 */
[----:B------:R-:W5:Y:S05]  /*0280*/  LDG.E.64 R14, desc[UR4][R16.64] ;  /* 0x00000004100e7981 */ /* 0x000f6a000c1e1b00 */
[----:B---3--:R-:W-:Y:S02]  /*0290*/  DFMA R12, R18, R12, R10 ;  /* 0x0000000c120c722b */ /* 0x008fe4000000000a */
[----:B------:R-:W2:Y:S04]  /*02a0*/  LDG.E.64 R10, desc[UR4][R28.64+0x20] ;  /* 0x000020041c0a7981 */ /* 0x000ea8000c1e1b00 */
[----:B------:R-:W2:Y:S02]  /*02b0*/  LDG.E.64 R18, desc[UR4][R16.64+0x8] ;  /* 0x0000080410127981 */ /* 0x000ea4000c1e1b00 */
[----:B----4-:R-:W-:-:S02]  /*02c0*/  DFMA R6, R4, R6, R12 ;  /* 0x000000060406722b */ /* 0x010fc4000000000c */
[----:B------:R-:W3:Y:S04]  /*02d0*/  LDG.E.64 R12, desc[UR4][R28.64+0x28] ;  /* 0x000028041c0c7981 */ /* 0x000ee8000c1e1b00 */
[----:B------:R-:W3:Y:S02]  /*02e0*/  LDG.E.64 R4, desc[UR4][R16.64+0x10] ;  /* 0x0000100410047981 */ /* 0x000ee4000c1e1b00 */
[----:B-----5:R-:W-:Y:S02]  /*02f0*/  DFMA R22, R14, R22, R6 ;  /* 0x000000160e16722b */ /* 0x020fe40000000006 */
[----:B------:R-:W4:Y:S06]  /*0300*/  LDG.E.64 R6, desc[UR4][R16.64+0x18] ;  /* 0x0000180410067981 */ /* 0x000f2c000c1e1b00 */
[----:B--2---:R-:W-:-:S02]  /*0310*/  DFMA R10, R18, R10, R22 ;  /* 0x0000000a120a722b */ /* 0x004fc40000000016 */
[----:B------:R-:W1:Y:S08]  /*0320*/  LDC R23, c[0x0][0x394] ;  /* 0x0000e500ff177b82 */ /* 0x000e700000000800 */
[----:B------:R-:W0:Y:S01]  /*0330*/  LDC.64 R18, c[0x0][0x3c0] ;  /* 0x0000f000ff127b82 */ /* 0x000e220000000a00 */
[----:B------:R-:W-:Y:S01]  /*0340*/  IMAD R22, R25, -0x3, R0 ;  /* 0xfffffffd19167824 */ /* 0x000fe200078e0200 */
[----:B---3--:R-:W-:Y:S01]  /*0350*/  DFMA R12, R4, R12, R10 ;  /* 0x0000000c040c722b */ /* 0x008fe2000000000a */
[----:B-1----:R-:W-:-:S04]  /*0360*/  IMAD R23, R2, R23, R23 ;  /* 0x0000001702177224 */ /* 0x002fc800078e0217 */
[----:B0-----:R-:W-:-:S04]  /*0370*/  IMAD.WIDE R28, R23, 0x8, R18 ;  /* 0x00000008171c7825 */ /* 0x001fc800078e0212 */
[----:B------:R-:W-:Y:S01]  /*0380*/  IMAD.WIDE R22, R22, 0x8, R8 ;  /* 0x0000000816167825 */ /* 0x000fe200078e0208 */
[----:B------:R-:W2:Y:S04]  /*0390*/  LDG.E.64 R10, desc[UR4][R28.64] ;  /* 0x000000041c0a7981 */ /* 0x000ea8000c1e1b00 */
[----:B------:R0:W2:Y:S01]  /*03a0*/  LDG.E.64 R18, desc[UR4][R22.64] ;  /* 0x0000000416127981 */ /* 0x0000a2000c1e1b00 */
[----:B------:R-:W-:-:S04]  /*03b0*/  IMAD.WIDE R4, R25, 0x8, R22 ;  /* 0x0000000819047825 */ /* 0x000fc800078e0216 */
[----:B0-----:R-:W-:-:S06]  /*03c0*/  IMAD.WIDE R22, R25, 0x8, R4 ;  /* 0x0000000819167825 */ /* 0x001fcc00078e0204 */
[----:B------:R-:W3:Y:S01]  /*03d0*/  LDG.E.64 R22, desc[UR4][R22.64] ;  /* 0x0000000416167981 */ /* 0x000ee2000c1e1b00 */
[----:B----4-:R-:W-:-:S03]  /*03e0*/  DFMA R20, R6, R20, R12 ;  /* 0x000000140614722b */ /* 0x010fc6000000000c */
[----:B------:R-:W4:Y:S04]  /*03f0*/  LDG.E.64 R12, desc[UR4][R28.64+0x8] ;  /* 0x000008041c0c7981 */ /* 0x000f28000c1e1b00 */
[----:B------:R-:W4:Y:S04]  /*0400*/  LDG.E.64 R6, desc[UR4][R4.64] ;  /* 0x0000000404067981 */ /* 0x000f28000c1e1b00 */
[----:B------:R-:W3:Y:S01]  /*0410*/  LDG.E.64 R4, desc[UR4][R28.64+0x10] ;  /* 0x000010041c047981 */ /* 0x000ee2000c1e1b00 */
[----:B--2---:R-:W-:-:S03]  /*0420*/  DFMA R18, R18, R10, R20 ;  /* 0x0000000a1212722b */ /* 0x004fc60000000014 */
[----:B------:R-:W2:Y:S04]  /*0430*/  LDG.E.64 R10, desc[UR4][R28.64+0x18] ;  /* 0x000018041c0a7981 */ /* 0x000ea8000c1e1b00 */
[----:B------:R-:W5:Y:S01]  /*0440*/  LDG.E.64 R20, desc[UR4][R28.64+0x20] ;  /* 0x000020041c147981 */ /* 0x000f62000c1e1b00 */
[----:B----4-:R-:W-:Y:S01]  /*0450*/  DFMA R12, R6, R12, R18 ;  /* 0x0000000c060c722b */ /* 0x010fe20000000012 */
[----:B------:R-:W-:-:S05]  /*0460*/  IMAD.WIDE R6, R25, 0x8, R16 ;  /* 0x0000000819067825 */ /* 0x000fca00078e0210 */
[----:B------:R0:W5:Y:S02]  /*0470*/  LDG.E.64 R18, desc[UR4][R6.64] ;  /* 0x0000000406127981 */ /* 0x000164000c1e1b00 */
[----:B---3--:R-:W-:Y:S02]  /*0480*/  DFMA R22, R22, R4, R12 ;  /* 0x000000041616722b */ /* 0x008fe4000000000c */
[----:B------:R-:W3:Y:S01]  /*0490*/  LDG.E.64 R12, desc[UR4][R28.64+0x28] ;  /* 0x000028041c0c7981 */ /* 0x000ee2000c1e1b00 */
[----:B0-----:R-:W-:-:S05]  /*04a0*/  IMAD.WIDE R6, R25, 0x8, R6 ;  /* 0x0000000819067825 */ /* 0x001fca00078e0206 */
[----:B------:R-:W3:Y:S01]  /*04b0*/  LDG.E.64 R4, desc[UR4][R6.64] ;  /* 0x0000000406047981 */ /* 0x000ee2000c1e1b00 */
[----:B------:R-:W-:Y:S01]  /*04c0*/  IMAD R2, R25, UR7, RZ ;  /* 0x0000000719027c24 */ /* 0x000fe2000f8e02ff */
[----:B------:R-:W0:Y:S01]  /*04d0*/  LDCU.64 UR6, c[0x0][0x3a0] ;  /* 0x00007400ff0677ac */ /* 0x000e220008000a00 */
[----:B--2---:R-:W-:Y:S01]  /*04e0*/  DFMA R10, R14, R10, R22 ;  /* 0x0000000a0e0a722b */ /* 0x004fe20000000016 */
[----:B------:R-:W1:Y:S01]  /*04f0*/  LDC R22, c[0x0][0x398] ;  /* 0x0000e600ff167b82 */ /* 0x000e620000000800 */
[----:B------:R-:W-:Y:S02]  /*0500*/  IMAD R26, R27, R2, R2 ;  /* 0x000000021b1a7224 */ /* 0x000fe400078e0202 */
[----:B------:R-:W-:Y:S02]  /*0510*/  IMAD.WIDE R24, R25, 0x8, R6 ;  /* 0x0000000819187825 */ /* 0x000fe400078e0206 */
[----:B------:R2:W4:Y:S04]  /*0520*/  LDG.E.64 R6, desc[UR4][R28.64+0x30] ;  /* 0x000030041c067981 */ /* 0x000528000c1e1b00 */
[----:B------:R-:W4:Y:S01]  /*0530*/  LDG.E.64 R24, desc[UR4][R24.64] ;  /* 0x0000000418187981 */ /* 0x000f22000c1e1b00 */
[----:B-1----:R-:W-:-:S02]  /*0540*/  IMAD R27, R27, R22, R22 ;  /* 0x000000161b1b7224 */ /* 0x002fc400078e0216 */
[----:B------:R-:W1:Y:S01]  /*0550*/  LDC.64 R22, c[0x0][0x3c8] ;  /* 0x0000f200ff167b82 */ /* 0x000e620000000a00 */
[----:B------:R-:W-:-:S05]  /*0560*/  IADD3 R3, PT, PT, R3, R26, RZ ;  /* 0x0000001a03037210 */ /* 0x000fca0007ffe0ff */
[----:B------:R-:W-:-:S04]  /*0570*/  IMAD.WIDE R8, R3, 0x8, R8 ;  /* 0x0000000803087825 */ /* 0x000fc800078e0208 */
[----:B-1----:R-:W-:Y:S01]  /*0580*/  IMAD.WIDE R22, R27, 0x8, R22 ;  /* 0x000000081b167825 */ /* 0x002fe200078e0216 */
[----:B-----5:R-:W-:-:S04]  /*0590*/  DFMA R26, R18, R20, R10 ;  /* 0x00000014121a722b */ /* 0x020fc8000000000a */
[----:B------:R-:W5:Y:S01]  /*05a0*/  LDG.E.64 R10, desc[UR4][R22.64] ;  /* 0x00000004160a7981 */ /* 0x000f62000c1e1b00 */
[----:B------:R-:W-:-:S03]  /*05b0*/  IMAD.WIDE R20, R2, 0x8, R8 ;  /* 0x0000000802147825 */ /* 0x000fc600078e0208 */
[----:B------:R1:W5:Y:S01]  /*05c0*/  LDG.E.64 R18, desc[UR4][R8.64] ;  /* 0x0000000408127981 */ /* 0x000362000c1e1b00 */
[----:B---3--:R-:W-:Y:S01]  /*05d0*/  DFMA R26, R4, R12, R26 ;  /* 0x0000000c041a722b */ /* 0x008fe2000000001a */
[C---:B--2---:R-:W-:Y:S02]  /*05e0*/  IMAD.WIDE R28, R2.reuse, 0x8, R20 ;  /* 0x00000008021c7825 */ /* 0x044fe400078e0214 */
[----:B------:R-:W2:Y:S01]  /*05f0*/  LDG.E.64 R12, desc[UR4][R22.64+0x8] ;  /* 0x00000804160c7981 */ /* 0x000ea2000c1e1b00 */
[----:B-1----:R-:W1:Y:S03]  /*0600*/  LDC.64 R8, c[0x0][0x3b0] ;  /* 0x0000ec00ff087b82 */ /* 0x002e660000000a00 */
[----:B------:R-:W2:Y:S01]  /*0610*/  LDG.E.64 R4, desc[UR4][R20.64] ;  /* 0x0000000414047981 */ /* 0x000ea2000c1e1b00 */
[----:B------:R-:W-:-:S03]  /*0620*/  IMAD.WIDE R16, R2, 0x8, R16 ;  /* 0x0000000802107825 */ /* 0x000fc600078e0210 */
[----:B------:R-:W3:Y:S01]  /*0630*/  LDG.E.64 R20, desc[UR4][R22.64+0x18] ;  /* 0x0000180416147981 */ /* 0x000ee2000c1e1b00 */
[----:B----4-:R-:W-:-:S03]  /*0640*/  DFMA R26, R24, R6, R26 ;  /* 0x00000006181a722b */ /* 0x010fc6000000001a */
[----:B------:R-:W4:Y:S04]  /*0650*/  LDG.E.64 R6, desc[UR4][R22.64+0x10] ;  /* 0x0000100416067981 */ /* 0x000f28000c1e1b00 */
[----:B------:R-:W4:Y:S04]  /*0660*/  LDG.E.64 R24, desc[UR4][R28.64] ;  /* 0x000000041c187981 */ /* 0x000f28000c1e1b00 */
[----:B------:R-:W3:Y:S01]  /*0670*/  LDG.E.64 R28, desc[UR4][R22.64+0x20] ;  /* 0x00002004161c7981 */ /* 0x000ee2000c1e1b00 */
[----:B-1----:R-:W-:Y:S01]  /*0680*/  IMAD.WIDE R8, R0, 0x8, R8 ;  /* 0x0000000800087825 */ /* 0x002fe200078e0208 */
[----:B-----5:R-:W-:-:S02]  /*0690*/  DFMA R18, R18, R10, R26 ;  /* 0x0000000a1212722b */ /* 0x020fc4000000001a */
[----:B------:R-:W5:Y:S01]  /*06a0*/  LDG.E.64 R10, desc[UR4][R16.64] ;  /* 0x00000004100a7981 */ /* 0x000f62000c1e1b00 */
[----:B------:R-:W-:-:S04]  /*06b0*/  IMAD.WIDE R26, R2, 0x8, R16 ;  /* 0x00000008021a7825 */ /* 0x000fc800078e0210 */
[----:B------:R-:W-:Y:S02]  /*06c0*/  IMAD.WIDE R2, R2, 0x8, R26 ;  /* 0x0000000802027825 */ /* 0x000fe400078e021a */
[----:B------:R-:W5:Y:S01]  /*06d0*/  LDG.E.64 R26, desc[UR4][R26.64] ;  /* 0x000000041a1a7981 */ /* 0x000f62000c1e1b00 */
[----:B--2---:R-:W-:-:S03]  /*06e0*/  DFMA R4, R4, R12, R18 ;  /* 0x0000000c0404722b */ /* 0x004fc60000000012 */
[----:B------:R-:W2:Y:S04]  /*06f0*/  LDG.E.64 R2, desc[UR4][R2.64] ;  /* 0x0000000402027981 */ /* 0x000ea8000c1e1b00 */
[----:B------:R-:W2:Y:S04]  /*0700*/  LDG.E.64 R12, desc[UR4][R22.64+0x28] ;  /* 0x00002804160c7981 */ /* 0x000ea8000c1e1b00 */
[----:B------:R-:W2:Y:S04]  /*0710*/  LDG.E.64 R18, desc[UR4][R22.64+0x30] ;  /* 0x0000300416127981 */ /* 0x000ea8000c1e1b00 */
[----:B------:R-:W0:Y:S01]  /*0720*/  LDG.E.64 R16, desc[UR4][R8.64] ;  /* 0x0000000408107981 */ /* 0x000e22000c1e1b00 */
[----:B----4-:R-:W-:-:S08]  /*0730*/  DFMA R4, R24, R6, R4 ;  /* 0x000000061804722b */ /* 0x010fd00000000004 */
[----:B---3--:R-:W-:-:S08]  /*0740*/  DFMA R4, R14, R20, R4 ;  /* 0x000000140e04722b */ /* 0x008fd00000000004 */
[----:B-----5:R-:W-:-:S08]  /*0750*/  DFMA R4, R10, R28, R4 ;  /* 0x0000001c0a04722b */ /* 0x020fd00000000004 */
[----:B--2---:R-:W-:-:S08]  /*0760*/  DFMA R4, R26, R12, R4 ;  /* 0x0000000c1a04722b */ /* 0x004fd00000000004 */
[----:B------:R-:W-:-:S08]  /*0770*/  DFMA R4, R2, R18, R4 ;  /* 0x000000120204722b */ /* 0x000fd00000000004 */
[----:B0-----:R-:W-:-:S07]  /*0780*/  DFMA R4, -R4, UR6, R16 ;  /* 0x0000000604047c2b */ /* 0x001fce0008000110 */
[----:B------:R-:W-:Y:S01]  /*0790*/  STG.E.64 desc[UR4][R8.64], R4 ;  /* 0x0000000408007986 */ /* 0x000fe2000c101b04 */
[----:B------:R-:W-:Y:S05]  /*07a0*/  EXIT ;  /* 0x000000000000794d */ /* 0x000fea0003800000 */
.L_x_0:
[----:B------:R-:W-:-:S00]  /*07b0*/  BRA `(.L_x_0) ;  /* 0xfffffffc00fc7947 */ /* 0x000fc0000383ffff */
[----:B------:R-:W-:-:S00]  /*07c0*/  NOP ;  /* 0x0000000000007918 */ /* 0x000fc00000000000 */
        /* <DEDUP_REMOVED lines=11> */
.L_x_1:


//--------------------- .nv.shared.reserved.0     --------------------------
	.section	.nv.shared.reserved.0,"aw",@nobits
	.weak		__nv_reservedSMEM_offset_0_alias
	.size		__nv_reservedSMEM_offset_0_alias, 0, 64
	.other		__nv_reservedSMEM_offset_0_alias,@"STO_CUDA_RESERVED_SHARED STV_DEFAULT"
__nv_reservedSMEM_offset_0_alias:
	.zero		0
	.zero		64


//--------------------- .nv.constant0.helmholtz_kernel --------------------------
	.section	.nv.constant0.helmholtz_kernel,"a",@progbits
	.sectionflags	@""
	.align	4
.nv.constant0.helmholtz_kernel:
	.zero		976


//--------------------- SYMBOLS --------------------------

	.type		.nv.reservedSmem.offset0,@object
	.size		.nv.reservedSmem.offset0,0x4
